//
// Generated by NVIDIA NVVM Compiler
//
// Compiler Build ID: CL-36424714
// Cuda compilation tools, release 13.0, V13.0.88
// Based on NVVM 20.0.0
//

.version 9.0
.target sm_100
.address_size 64

	// .globl	voronoi

.visible .entry voronoi(
	.param .u64 .ptr .align 1 voronoi_param_0,
	.param .u32 voronoi_param_1,
	.param .u32 voronoi_param_2,
	.param .u32 voronoi_param_3,
	.param .u64 .ptr .align 1 voronoi_param_4
)
{
	.reg .pred 	%p<28>;
	.reg .b32 	%r<198>;
	.reg .b64 	%rd<17>;

	ld.param.u64 	%rd5, [voronoi_param_0];
	ld.param.u32 	%r33, [voronoi_param_1];
	ld.param.u32 	%r35, [voronoi_param_2];
	ld.param.u32 	%r34, [voronoi_param_3];
	ld.param.u64 	%rd6, [voronoi_param_4];
	cvta.to.global.u64 	%rd1, %rd6;
	mov.u32 	%r37, %ctaid.x;
	mov.u32 	%r38, %ntid.x;
	mov.u32 	%r39, %tid.x;
	mad.lo.s32 	%r1, %r37, %r38, %r39;
	mov.u32 	%r40, %ctaid.y;
	mov.u32 	%r41, %ntid.y;
	mov.u32 	%r42, %tid.y;
	mad.lo.s32 	%r43, %r40, %r41, %r42;
	setp.ge.s32 	%p1, %r1, %r33;
	setp.ge.s32 	%p2, %r43, %r35;
	or.pred  	%p3, %p1, %p2;
	@%p3 bra 	$L__BB0_14;
	mul.lo.s32 	%r3, %r33, %r43;
	setp.lt.s32 	%p4, %r34, 1;
	mov.b32 	%r197, -1;
	@%p4 bra 	$L__BB0_13;
	and.b32  	%r4, %r34, 7;
	setp.lt.u32 	%p5, %r34, 8;
	mov.b32 	%r188, 2147483647;
	mov.b32 	%r197, -1;
	mov.b32 	%r190, 0;
	@%p5 bra 	$L__BB0_5;
	and.b32  	%r190, %r34, 2147483640;
	add.s64 	%rd16, %rd1, 32;
	mov.b32 	%r188, 2147483647;
	mov.b32 	%r197, -1;
	mov.b32 	%r182, 0;
$L__BB0_4:
	.pragma "nounroll";
	ld.global.u32 	%r52, [%rd16+-32];
	ld.global.u32 	%r53, [%rd16+-28];
	sub.s32 	%r54, %r52, %r1;
	mul.lo.s32 	%r55, %r54, %r54;
	sub.s32 	%r56, %r53, %r43;
	mad.lo.s32 	%r57, %r56, %r56, %r55;
	setp.lt.s32 	%p6, %r57, %r188;
	min.s32 	%r58, %r57, %r188;
	selp.b32 	%r59, %r182, %r197, %p6;
	ld.global.u32 	%r60, [%rd16+-24];
	ld.global.u32 	%r61, [%rd16+-20];
	sub.s32 	%r62, %r60, %r1;
	mul.lo.s32 	%r63, %r62, %r62;
	sub.s32 	%r64, %r61, %r43;
	mad.lo.s32 	%r65, %r64, %r64, %r63;
	setp.lt.s32 	%p7, %r65, %r58;
	min.s32 	%r66, %r65, %r58;
	add.s32 	%r67, %r182, 1;
	selp.b32 	%r68, %r67, %r59, %p7;
	ld.global.u32 	%r69, [%rd16+-16];
	ld.global.u32 	%r70, [%rd16+-12];
	sub.s32 	%r71, %r69, %r1;
	mul.lo.s32 	%r72, %r71, %r71;
	sub.s32 	%r73, %r70, %r43;
	mad.lo.s32 	%r74, %r73, %r73, %r72;
	setp.lt.s32 	%p8, %r74, %r66;
	min.s32 	%r75, %r74, %r66;
	add.s32 	%r76, %r182, 2;
	selp.b32 	%r77, %r76, %r68, %p8;
	ld.global.u32 	%r78, [%rd16+-8];
	ld.global.u32 	%r79, [%rd16+-4];
	sub.s32 	%r80, %r78, %r1;
	mul.lo.s32 	%r81, %r80, %r80;
	sub.s32 	%r82, %r79, %r43;
	mad.lo.s32 	%r83, %r82, %r82, %r81;
	setp.lt.s32 	%p9, %r83, %r75;
	min.s32 	%r84, %r83, %r75;
	add.s32 	%r85, %r182, 3;
	selp.b32 	%r86, %r85, %r77, %p9;
	ld.global.u32 	%r87, [%rd16];
	ld.global.u32 	%r88, [%rd16+4];
	sub.s32 	%r89, %r87, %r1;
	mul.lo.s32 	%r90, %r89, %r89;
	sub.s32 	%r91, %r88, %r43;
	mad.lo.s32 	%r92, %r91, %r91, %r90;
	setp.lt.s32 	%p10, %r92, %r84;
	min.s32 	%r93, %r92, %r84;
	add.s32 	%r94, %r182, 4;
	selp.b32 	%r95, %r94, %r86, %p10;
	ld.global.u32 	%r96, [%rd16+8];
	ld.global.u32 	%r97, [%rd16+12];
	sub.s32 	%r98, %r96, %r1;
	mul.lo.s32 	%r99, %r98, %r98;
	sub.s32 	%r100, %r97, %r43;
	mad.lo.s32 	%r101, %r100, %r100, %r99;
	setp.lt.s32 	%p11, %r101, %r93;
	min.s32 	%r102, %r101, %r93;
	add.s32 	%r103, %r182, 5;
	selp.b32 	%r104, %r103, %r95, %p11;
	ld.global.u32 	%r105, [%rd16+16];
	ld.global.u32 	%r106, [%rd16+20];
	sub.s32 	%r107, %r105, %r1;
	mul.lo.s32 	%r108, %r107, %r107;
	sub.s32 	%r109, %r106, %r43;
	mad.lo.s32 	%r110, %r109, %r109, %r108;
	setp.lt.s32 	%p12, %r110, %r102;
	min.s32 	%r111, %r110, %r102;
	add.s32 	%r112, %r182, 6;
	selp.b32 	%r113, %r112, %r104, %p12;
	ld.global.u32 	%r114, [%rd16+24];
	ld.global.u32 	%r115, [%rd16+28];
	sub.s32 	%r116, %r114, %r1;
	mul.lo.s32 	%r117, %r116, %r116;
	sub.s32 	%r118, %r115, %r43;
	mad.lo.s32 	%r119, %r118, %r118, %r117;
	setp.lt.s32 	%p13, %r119, %r111;
	min.s32 	%r188, %r119, %r111;
	add.s32 	%r120, %r182, 7;
	selp.b32 	%r197, %r120, %r113, %p13;
	add.s64 	%rd16, %rd16, 64;
	add.s32 	%r182, %r182, 8;
	setp.ne.s32 	%p14, %r182, %r190;
	@%p14 bra 	$L__BB0_4;
$L__BB0_5:
	setp.eq.s32 	%p15, %r4, 0;
	@%p15 bra 	$L__BB0_13;
	and.b32  	%r16, %r34, 3;
	setp.lt.u32 	%p16, %r4, 4;
	@%p16 bra 	$L__BB0_8;
	shl.b32 	%r122, %r190, 1;
	mul.wide.u32 	%rd7, %r122, 4;
	add.s64 	%rd8, %rd1, %rd7;
	ld.global.u32 	%r123, [%rd8];
	ld.global.u32 	%r124, [%rd8+4];
	sub.s32 	%r125, %r123, %r1;
	mul.lo.s32 	%r126, %r125, %r125;
	sub.s32 	%r127, %r124, %r43;
	mad.lo.s32 	%r128, %r127, %r127, %r126;
	setp.lt.s32 	%p17, %r128, %r188;
	min.s32 	%r129, %r128, %r188;
	selp.b32 	%r130, %r190, %r197, %p17;
	add.s32 	%r131, %r190, 1;
	ld.global.u32 	%r132, [%rd8+8];
	ld.global.u32 	%r133, [%rd8+12];
	sub.s32 	%r134, %r132, %r1;
	mul.lo.s32 	%r135, %r134, %r134;
	sub.s32 	%r136, %r133, %r43;
	mad.lo.s32 	%r137, %r136, %r136, %r135;
	setp.lt.s32 	%p18, %r137, %r129;
	min.s32 	%r138, %r137, %r129;
	selp.b32 	%r139, %r131, %r130, %p18;
	add.s32 	%r140, %r190, 2;
	ld.global.u32 	%r141, [%rd8+16];
	ld.global.u32 	%r142, [%rd8+20];
	sub.s32 	%r143, %r141, %r1;
	mul.lo.s32 	%r144, %r143, %r143;
	sub.s32 	%r145, %r142, %r43;
	mad.lo.s32 	%r146, %r145, %r145, %r144;
	setp.lt.s32 	%p19, %r146, %r138;
	min.s32 	%r147, %r146, %r138;
	selp.b32 	%r148, %r140, %r139, %p19;
	add.s32 	%r149, %r190, 3;
	ld.global.u32 	%r150, [%rd8+24];
	ld.global.u32 	%r151, [%rd8+28];
	sub.s32 	%r152, %r150, %r1;
	mul.lo.s32 	%r153, %r152, %r152;
	sub.s32 	%r154, %r151, %r43;
	mad.lo.s32 	%r155, %r154, %r154, %r153;
	setp.lt.s32 	%p20, %r155, %r147;
	min.s32 	%r188, %r155, %r147;
	selp.b32 	%r197, %r149, %r148, %p20;
	add.s32 	%r190, %r190, 4;
$L__BB0_8:
	setp.eq.s32 	%p21, %r16, 0;
	@%p21 bra 	$L__BB0_13;
	setp.eq.s32 	%p22, %r16, 1;
	@%p22 bra 	$L__BB0_11;
	shl.b32 	%r157, %r190, 1;
	mul.wide.u32 	%rd9, %r157, 4;
	add.s64 	%rd10, %rd1, %rd9;
	ld.global.u32 	%r158, [%rd10];
	ld.global.u32 	%r159, [%rd10+4];
	sub.s32 	%r160, %r158, %r1;
	mul.lo.s32 	%r161, %r160, %r160;
	sub.s32 	%r162, %r159, %r43;
	mad.lo.s32 	%r163, %r162, %r162, %r161;
	setp.lt.s32 	%p23, %r163, %r188;
	min.s32 	%r164, %r163, %r188;
	selp.b32 	%r165, %r190, %r197, %p23;
	add.s32 	%r166, %r190, 1;
	ld.global.u32 	%r167, [%rd10+8];
	ld.global.u32 	%r168, [%rd10+12];
	sub.s32 	%r169, %r167, %r1;
	mul.lo.s32 	%r170, %r169, %r169;
	sub.s32 	%r171, %r168, %r43;
	mad.lo.s32 	%r172, %r171, %r171, %r170;
	setp.lt.s32 	%p24, %r172, %r164;
	min.s32 	%r188, %r172, %r164;
	selp.b32 	%r197, %r166, %r165, %p24;
	add.s32 	%r190, %r190, 2;
$L__BB0_11:
	and.b32  	%r173, %r34, 1;
	setp.eq.b32 	%p25, %r173, 1;
	not.pred 	%p26, %p25;
	@%p26 bra 	$L__BB0_13;
	shl.b32 	%r174, %r190, 1;
	mul.wide.u32 	%rd11, %r174, 4;
	add.s64 	%rd12, %rd1, %rd11;
	ld.global.u32 	%r175, [%rd12];
	ld.global.u32 	%r176, [%rd12+4];
	sub.s32 	%r177, %r175, %r1;
	mul.lo.s32 	%r178, %r177, %r177;
	sub.s32 	%r179, %r176, %r43;
	mad.lo.s32 	%r180, %r179, %r179, %r178;
	setp.lt.s32 	%p27, %r180, %r188;
	selp.b32 	%r197, %r190, %r197, %p27;
$L__BB0_13:
	add.s32 	%r181, %r3, %r1;
	cvta.to.global.u64 	%rd13, %rd5;
	mul.wide.s32 	%rd14, %r181, 4;
	add.s64 	%rd15, %rd13, %rd14;
	st.global.u32 	[%rd15], %r197;
$L__BB0_14:
	ret;

}


// ===== COMPILED SASS (sm_100) =====

	.target	sm_100

	.elftype	@"ET_EXEC"


//--------------------- .note.nv.tkinfo           --------------------------
	.section	.note.nv.tkinfo,"",@"SHT_NOTE"
	.sectionflags	@"SHF_NOTE_NV_TKINFO"
	.tkinfo
        /*0018*/ 	.word	0x00000002
        /*0030*/ 	.string	""
        /*0030*/ 	.string	"ptxas"
        /*0030*/ 	.string	"Cuda compilation tools, release 13.0, V13.0.88"
        /*0030*/ 	.string	"Build cuda_13.0.r13.0/compiler.36424714_0"
        /*0030*/ 	.string	"-arch sm_100 -m 64 "



//--------------------- .note.nv.cuinfo           --------------------------
	.section	.note.nv.cuinfo,"",@"SHT_NOTE"
	.sectionflags	@"SHF_NOTE_NV_CUINFO"
        /*0018*/ 	.short	0x0002
        /*001a*/ 	.short	0x0064
        /*001c*/ 	.short	0x0082
	.zero		2


//--------------------- .nv.info                  --------------------------
	.section	.nv.info,"",@"SHT_CUDA_INFO"
	.align	4


	//----- nvinfo : EIATTR_REGCOUNT
	.align		4
        /*0000*/ 	.byte	0x04, 0x2f
        /*0002*/ 	.short	(.L_1 - .L_0)
	.align		4
.L_0:
        /*0004*/ 	.word	index@(voronoi)
        /*0008*/ 	.word	0x0000001b


	//----- nvinfo : EIATTR_FRAME_SIZE
	.align		4
.L_1:
        /*000c*/ 	.byte	0x04, 0x11
        /*000e*/ 	.short	(.L_3 - .L_2)
	.align		4
.L_2:
        /*0010*/ 	.word	index@(voronoi)
        /*0014*/ 	.word	0x00000000


	//----- nvinfo : EIATTR_MIN_STACK_SIZE
	.align		4
.L_3:
        /*0018*/ 	.byte	0x04, 0x12
        /*001a*/ 	.short	(.L_5 - .L_4)
	.align		4
.L_4:
        /*001c*/ 	.word	index@(voronoi)
        /*0020*/ 	.word	0x00000000
.L_5:


//--------------------- .nv.compat                --------------------------
	.section	.nv.compat,"",@"SHT_CUDA_COMPAT_INFO"
	.align	4
        /*0000*/ 	.byte	0x02, 0x09, 0x00, 0x00, 0x02, 0x02, 0x01, 0x00, 0x02, 0x05, 0x05, 0x00, 0x03, 0x07, 0x01, 0x01
        /*0010*/ 	.byte	0x02, 0x03, 0x00, 0x00, 0x02, 0x06, 0x01, 0x00, 0x04, 0x0b, 0x08, 0x00, 0x09, 0x00, 0x00, 0x00
        /*0020*/ 	.byte	0x00, 0x00, 0x00, 0x00


//--------------------- .nv.info.voronoi          --------------------------
	.section	.nv.info.voronoi,"",@"SHT_CUDA_INFO"
	.sectionflags	@""
	.align	4


	//----- nvinfo : EIATTR_CUDA_API_VERSION
	.align		4
        /*0000*/ 	.byte	0x04, 0x37
        /*0002*/ 	.short	(.L_7 - .L_6)
.L_6:
        /*0004*/ 	.word	0x00000082


	//----- nvinfo : EIATTR_KPARAM_INFO
	.align		4
.L_7:
        /*0008*/ 	.byte	0x04, 0x17
        /*000a*/ 	.short	(.L_9 - .L_8)
.L_8:
        /*000c*/ 	.word	0x00000000
        /*0010*/ 	.short	0x0004
        /*0012*/ 	.short	0x0018
        /*0014*/ 	.byte	0x00, 0xf5, 0x21, 0x00


	//----- nvinfo : EIATTR_KPARAM_INFO
	.align		4
.L_9:
        /*0018*/ 	.byte	0x04, 0x17
        /*001a*/ 	.short	(.L_11 - .L_10)
.L_10:
        /*001c*/ 	.word	0x00000000
        /*0020*/ 	.short	0x0003
        /*0022*/ 	.short	0x0010
        /*0024*/ 	.byte	0x00, 0xf0, 0x11, 0x00


	//----- nvinfo : EIATTR_KPARAM_INFO
	.align		4
.L_11:
        /*0028*/ 	.byte	0x04, 0x17
        /*002a*/ 	.short	(.L_13 - .L_12)
.L_12:
        /*002c*/ 	.word	0x00000000
        /*0030*/ 	.short	0x0002
        /*0032*/ 	.short	0x000c
        /*0034*/ 	.byte	0x00, 0xf0, 0x11, 0x00


	//----- nvinfo : EIATTR_KPARAM_INFO
	.align		4
.L_13:
        /*0038*/ 	.byte	0x04, 0x17
        /*003a*/ 	.short	(.L_15 - .L_14)
.L_14:
        /*003c*/ 	.word	0x00000000
        /*0040*/ 	.short	0x0001
        /*0042*/ 	.short	0x0008
        /*0044*/ 	.byte	0x00, 0xf0, 0x11, 0x00


	//----- nvinfo : EIATTR_KPARAM_INFO
	.align		4
.L_15:
        /*0048*/ 	.byte	0x04, 0x17
        /*004a*/ 	.short	(.L_17 - .L_16)
.L_16:
        /*004c*/ 	.word	0x00000000
        /*0050*/ 	.short	0x0000
        /*0052*/ 	.short	0x0000
        /*0054*/ 	.byte	0x00, 0xf5, 0x21, 0x00


	//----- nvinfo : EIATTR_SPARSE_MMA_MASK
	.align		4
.L_17:
        /*0058*/ 	.byte	0x03, 0x50
        /*005a*/ 	.short	0x0000


	//----- nvinfo : EIATTR_MAXREG_COUNT
	.align		4
        /*005c*/ 	.byte	0x03, 0x1b
        /*005e*/ 	.short	0x00ff


	//----- nvinfo : EIATTR_MERCURY_ISA_VERSION
	.align		4
        /*0060*/ 	.byte	0x03, 0x5f
        /*0062*/ 	.short	0x0101


	//----- nvinfo : EIATTR_VRC_CTA_INIT_COUNT
	.align		4
        /*0064*/ 	.byte	0x02, 0x4a
	.zero		1
	.zero		1


	//----- nvinfo : EIATTR_EXIT_INSTR_OFFSETS
	.align		4
        /*0068*/ 	.byte	0x04, 0x1c
        /*006a*/ 	.short	(.L_19 - .L_18)


	//   ....[0]....
.L_18:
        /*006c*/ 	.word	0x000000c0


	//   ....[1]....
        /*0070*/ 	.word	0x00000c80


	//----- nvinfo : EIATTR_CBANK_PARAM_SIZE
	.align		4
.L_19:
        /*0074*/ 	.byte	0x03, 0x19
        /*0076*/ 	.short	0x0020


	//----- nvinfo : EIATTR_PARAM_CBANK
	.align		4
        /*0078*/ 	.byte	0x04, 0x0a
        /*007a*/ 	.short	(.L_21 - .L_20)
	.align		4
.L_20:
        /*007c*/ 	.word	index@(.nv.constant0.voronoi)
        /*0080*/ 	.short	0x0380
        /*0082*/ 	.short	0x0020


	//----- nvinfo : EIATTR_SW_WAR
	.align		4
.L_21:
        /*0084*/ 	.byte	0x04, 0x36
        /*0086*/ 	.short	(.L_23 - .L_22)
.L_22:
        /*0088*/ 	.word	0x00000008
.L_23:


//--------------------- .nv.callgraph             --------------------------
	.section	.nv.callgraph,"",@"SHT_CUDA_CALLGRAPH"
	.align	4
	.sectionentsize	8
	.align		4
        /*0000*/ 	.word	0x00000000
	.align		4
        /*0004*/ 	.word	0xffffffff
	.align		4
        /*0008*/ 	.word	0x00000000
	.align		4
        /*000c*/ 	.word	0xfffffffe
	.align		4
        /*0010*/ 	.word	0x00000000
	.align		4
        /*0014*/ 	.word	0xfffffffd
	.align		4
        /*0018*/ 	.word	0x00000000
	.align		4
        /*001c*/ 	.word	0xfffffffc


//--------------------- .text.voronoi             --------------------------
	.section	.text.voronoi,"ax",@progbits
	.align	128
        .global         voronoi
        .type           voronoi,@function
        .size           voronoi,(.L_x_6 - voronoi)
        .other          voronoi,@"STO_CUDA_ENTRY STV_DEFAULT"
voronoi:
.text.voronoi:
[----:B------:R-:W-:Y:S01]  /*0000*/  LDC R1, c[0x0][0x37c] ;  /* 0x0000df00ff017b82 */ /* 0x000fe20000000800 */
[----:B------:R-:W0:Y:S07]  /*0010*/  S2R R3, SR_TID.Y ;  /* 0x0000000000037919 */ /* 0x000e2e0000002200 */
[----:B------:R-:W1:Y:S01]  /*0020*/  LDC R5, c[0x0][0x360] ;  /* 0x0000d800ff057b82 */ /* 0x000e620000000800 */
[----:B------:R-:W2:Y:S01]  /*0030*/  LDCU.64 UR12, c[0x0][0x388] ;  /* 0x00007100ff0c77ac */ /* 0x000ea20008000a00 */
[----:B------:R-:W1:Y:S06]  /*0040*/  S2R R0, SR_TID.X ;  /* 0x0000000000007919 */ /* 0x000e6c0000002100 */
[----:B------:R-:W0:Y:S08]  /*0050*/  S2UR UR5, SR_CTAID.Y ;  /* 0x00000000000579c3 */ /* 0x000e300000002600 */
[----:B------:R-:W0:Y:S08]  /*0060*/  LDC R4, c[0x0][0x364] ;  /* 0x0000d900ff047b82 */ /* 0x000e300000000800 */
[----:B------:R-:W1:Y:S01]  /*0070*/  S2UR UR4, SR_CTAID.X ;  /* 0x00000000000479c3 */ /* 0x000e620000002500 */
[----:B0-----:R-:W-:-:S05]  /*0080*/  IMAD R4, R4, UR5, R3 ;  /* 0x0000000504047c24 */ /* 0x001fca000f8e0203 */
[----:B--2---:R-:W-:Y:S01]  /*0090*/  ISETP.GE.AND P0, PT, R4, UR13, PT ;  /* 0x0000000d04007c0c */ /* 0x004fe2000bf06270 */
[----:B-1----:R-:W-:-:S05]  /*00a0*/  IMAD R5, R5, UR4, R0 ;  /* 0x0000000405057c24 */ /* 0x002fca000f8e0200 */
[----:B------:R-:W-:-:S13]  /*00b0*/  ISETP.GE.OR P0, PT, R5, UR12, P0 ;  /* 0x0000000c05007c0c */ /* 0x000fda0008706670 */
[----:B------:R-:W-:Y:S05]  /*00c0*/  @P0 EXIT ;  /* 0x000000000000094d */ /* 0x000fea0003800000 */
[----:B------:R-:W0:Y:S01]  /*00d0*/  LDCU UR6, c[0x0][0x390] ;  /* 0x00007200ff0677ac */ /* 0x000e220008000800 */
[----:B------:R-:W-:Y:S01]  /*00e0*/  IMAD.MOV.U32 R0, RZ, RZ, -0x1 ;  /* 0xffffffffff007424 */ /* 0x000fe200078e00ff */
[----:B------:R-:W1:Y:S01]  /*00f0*/  LDCU.64 UR10, c[0x0][0x358] ;  /* 0x00006b00ff0a77ac */ /* 0x000e620008000a00 */
[----:B0-----:R-:W-:-:S09]  /*0100*/  UISETP.GE.AND UP0, UPT, UR6, 0x1, UPT ;  /* 0x000000010600788c */ /* 0x001fd2000bf06270 */
[----:B-1----:R-:W-:Y:S05]  /*0110*/  BRA.U !UP0, `(.L_x_0) ;  /* 0x0000000908c87547 */ /* 0x002fea000b800000 */
[----:B------:R-:W-:Y:S01]  /*0120*/  UISETP.GE.U32.AND UP1, UPT, UR6, 0x8, UPT ;  /* 0x000000080600788c */ /* 0x000fe2000bf26070 */
[----:B------:R-:W-:Y:S01]  /*0130*/  IMAD.MOV.U32 R6, RZ, RZ, 0x7fffffff ;  /* 0x7fffffffff067424 */ /* 0x000fe200078e00ff */
[----:B------:R-:W-:Y:S01]  /*0140*/  ULOP3.LUT UR7, UR6, 0x7, URZ, 0xc0, !UPT ;  /* 0x0000000706077892 */ /* 0x000fe2000f8ec0ff */
[----:B------:R-:W-:Y:S01]  /*0150*/  MOV R0, 0xffffffff ;  /* 0xffffffff00007802 */ /* 0x000fe20000000f00 */
[----:B------:R-:W-:Y:S02]  /*0160*/  IMAD.MOV.U32 R7, RZ, RZ, RZ ;  /* 0x000000ffff077224 */ /* 0x000fe400078e00ff */
[----:B------:R-:W-:-:S03]  /*0170*/  UISETP.NE.AND UP0, UPT, UR7, URZ, UPT ;  /* 0x000000ff0700728c */ /* 0x000fc6000bf05270 */
[----:B------:R-:W-:Y:S08]  /*0180*/  BRA.U !UP1, `(.L_x_1) ;  /* 0x00000005095c7547 */ /* 0x000ff0000b800000 */
[----:B------:R-:W0:Y:S01]  /*0190*/  LDCU.64 UR4, c[0x0][0x398] ;  /* 0x00007300ff0477ac */ /* 0x000e220008000a00 */
[----:B------:R-:W-:Y:S01]  /*01a0*/  HFMA2 R8, -RZ, RZ, 0, 0 ;  /* 0x00000000ff087431 */ /* 0x000fe200000001ff */
[----:B------:R-:W-:Y:S01]  /*01b0*/  MOV R6, 0x7fffffff ;  /* 0x7fffffff00067802 */ /* 0x000fe20000000f00 */
[----:B------:R-:W-:Y:S01]  /*01c0*/  IMAD.MOV.U32 R0, RZ, RZ, -0x1 ;  /* 0xffffffffff007424 */ /* 0x000fe200078e00ff */
[----:B------:R-:W-:-:S06]  /*01d0*/  ULOP3.LUT UR8, UR6, 0x7ffffff8, URZ, 0xc0, !UPT ;  /* 0x7ffffff806087892 */ /* 0x000fcc000f8ec0ff */
[----:B------:R-:W-:Y:S01]  /*01e0*/  IMAD.U32 R7, RZ, RZ, UR8 ;  /* 0x00000008ff077e24 */ /* 0x000fe2000f8e00ff */
[----:B0-----:R-:W-:-:S04]  /*01f0*/  UIADD3 UR4, UP1, UPT, UR4, 0x20, URZ ;  /* 0x0000002004047890 */ /* 0x001fc8000ff3e0ff */
[----:B------:R-:W-:Y:S02]  /*0200*/  UIADD3.X UR5, UPT, UPT, URZ, UR5, URZ, UP1, !UPT ;  /* 0x00000005ff057290 */ /* 0x000fe40008ffe4ff */
[----:B------:R-:W-:-:S04]  /*0210*/  MOV R2, UR4 ;  /* 0x0000000400027c02 */ /* 0x000fc80008000f00 */
[----:B------:R-:W-:-:S07]  /*0220*/  IMAD.U32 R3, RZ, RZ, UR5 ;  /* 0x00000005ff037e24 */ /* 0x000fce000f8e00ff */
.L_x_2:
[----:B------:R-:W2:Y:S04]  /*0230*/  LDG.E R22, desc[UR10][R2.64+-0x20] ;  /* 0xffffe00a02167981 */ /* 0x000ea8000c1e1900 */
[----:B------:R-:W3:Y:S04]  /*0240*/  LDG.E R21, desc[UR10][R2.64+-0x1c] ;  /* 0xffffe40a02157981 */ /* 0x000ee8000c1e1900 */
[----:B------:R-:W4:Y:S04]  /*0250*/  LDG.E R24, desc[UR10][R2.64+-0x18] ;  /* 0xffffe80a02187981 */ /* 0x000f28000c1e1900 */
[----:B------:R-:W5:Y:S04]  /*0260*/  LDG.E R20, desc[UR10][R2.64+-0x10] ;  /* 0xfffff00a02147981 */ /* 0x000f68000c1e1900 */
        /* <DEDUP_REMOVED lines=11> */
[----:B------:R-:W5:Y:S01]  /*0320*/  LDG.E R19, desc[UR10][R2.64+0x1c] ;  /* 0x00001c0a02137981 */ /* 0x000f62000c1e1900 */
[----:B--2---:R-:W-:Y:S01]  /*0330*/  IADD3 R22, PT, PT, -R5, R22, RZ ;  /* 0x0000001605167210 */ /* 0x004fe20007ffe1ff */
[----:B---3--:R-:W-:-:S04]  /*0340*/  IMAD.IADD R21, R21, 0x1, -R4 ;  /* 0x0000000115157824 */ /* 0x008fc800078e0a04 */
[----:B------:R-:W-:Y:S01]  /*0350*/  IMAD R22, R22, R22, RZ ;  /* 0x0000001616167224 */ /* 0x000fe200078e02ff */
[----:B----4-:R-:W-:-:S03]  /*0360*/  IADD3 R24, PT, PT, -R5, R24, RZ ;  /* 0x0000001805187210 */ /* 0x010fc60007ffe1ff */
[----:B------:R-:W-:Y:S01]  /*0370*/  IMAD R21, R21, R21, R22 ;  /* 0x0000001515157224 */ /* 0x000fe200078e0216 */
[----:B-----5:R-:W-:Y:S01]  /*0380*/  IADD3 R20, PT, PT, -R5, R20, RZ ;  /* 0x0000001405147210 */ /* 0x020fe20007ffe1ff */
[----:B------:R-:W-:Y:S02]  /*0390*/  IMAD R24, R24, R24, RZ ;  /* 0x0000001818187224 */ /* 0x000fe400078e02ff */
[----:B------:R-:W-:Y:S01]  /*03a0*/  IMAD.IADD R23, R23, 0x1, -R4 ;  /* 0x0000000117177824 */ /* 0x000fe200078e0a04 */
[C---:B------:R-:W-:Y:S01]  /*03b0*/  ISETP.GE.AND P3, PT, R21.reuse, R6, PT ;  /* 0x000000061500720c */ /* 0x040fe20003f66270 */
[----:B------:R-:W-:Y:S01]  /*03c0*/  IMAD R20, R20, R20, RZ ;  /* 0x0000001414147224 */ /* 0x000fe200078e02ff */
[----:B------:R-:W-:Y:S01]  /*03d0*/  VIMNMX R6, PT, PT, R21, R6, PT ;  /* 0x0000000615067248 */ /* 0x000fe20003fe0100 */
[----:B------:R-:W-:Y:S02]  /*03e0*/  IMAD.IADD R18, R18, 0x1, -R5 ;  /* 0x0000000112127824 */ /* 0x000fe400078e0a05 */
[----:B------:R-:W-:Y:S01]  /*03f0*/  IMAD R21, R23, R23, R24 ;  /* 0x0000001717157224 */ /* 0x000fe200078e0218 */
[----:B------:R-:W-:Y:S01]  /*0400*/  IADD3 R9, PT, PT, -R4, R9, RZ ;  /* 0x0000000904097210 */ /* 0x000fe20007ffe1ff */
[----:B------:R-:W-:-:S02]  /*0410*/  IMAD R18, R18, R18, RZ ;  /* 0x0000001212127224 */ /* 0x000fc400078e02ff */
[----:B------:R-:W-:Y:S02]  /*0420*/  IMAD.IADD R11, R11, 0x1, -R4 ;  /* 0x000000010b0b7824 */ /* 0x000fe400078e0a04 */
[----:B------:R-:W-:Y:S01]  /*0430*/  IMAD R20, R9, R9, R20 ;  /* 0x0000000909147224 */ /* 0x000fe200078e0214 */
[----:B------:R-:W-:Y:S01]  /*0440*/  IADD3 R10, PT, PT, -R5, R10, RZ ;  /* 0x0000000a050a7210 */ /* 0x000fe20007ffe1ff */
[----:B------:R-:W-:Y:S01]  /*0450*/  IMAD R11, R11, R11, R18 ;  /* 0x0000000b0b0b7224 */ /* 0x000fe200078e0212 */
[----:B------:R-:W-:Y:S01]  /*0460*/  VIMNMX R9, PT, PT, R6, R21, PT ;  /* 0x0000001506097248 */ /* 0x000fe20003fe0100 */
[----:B------:R-:W-:Y:S02]  /*0470*/  IMAD.IADD R18, R13, 0x1, -R4 ;  /* 0x000000010d127824 */ /* 0x000fe400078e0a04 */
[----:B------:R-:W-:Y:S01]  /*0480*/  IMAD R13, R10, R10, RZ ;  /* 0x0000000a0a0d7224 */ /* 0x000fe200078e02ff */
[----:B------:R-:W-:Y:S02]  /*0490*/  VIMNMX R10, PT, PT, R9, R20, PT ;  /* 0x00000014090a7248 */ /* 0x000fe40003fe0100 */
[----:B------:R-:W-:Y:S01]  /*04a0*/  IADD3 R12, PT, PT, -R5, R12, RZ ;  /* 0x0000000c050c7210 */ /* 0x000fe20007ffe1ff */
[----:B------:R-:W-:Y:S01]  /*04b0*/  IMAD R13, R18, R18, R13 ;  /* 0x00000012120d7224 */ /* 0x000fe200078e020d */
[----:B------:R-:W-:-:S02]  /*04c0*/  ISETP.GE.AND P4, PT, R21, R6, PT ;  /* 0x000000061500720c */ /* 0x000fc40003f86270 */
[----:B------:R-:W-:Y:S01]  /*04d0*/  IADD3 R15, PT, PT, -R4, R15, RZ ;  /* 0x0000000f040f7210 */ /* 0x000fe20007ffe1ff */
[----:B------:R-:W-:Y:S01]  /*04e0*/  IMAD R12, R12, R12, RZ ;  /* 0x0000000c0c0c7224 */ /* 0x000fe200078e02ff */
[----:B------:R-:W-:Y:S01]  /*04f0*/  VIMNMX R6, PT, PT, R10, R11, PT ;  /* 0x0000000b0a067248 */ /* 0x000fe20003fe0100 */
[----:B------:R-:W-:Y:S01]  /*0500*/  IMAD.IADD R14, R14, 0x1, -R5 ;  /* 0x000000010e0e7824 */ /* 0x000fe200078e0a05 */
[----:B------:R-:W-:Y:S01]  /*0510*/  ISETP.GE.AND P0, PT, R20, R9, PT ;  /* 0x000000091400720c */ /* 0x000fe20003f06270 */
[----:B------:R-:W-:Y:S01]  /*0520*/  IMAD R15, R15, R15, R12 ;  /* 0x0000000f0f0f7224 */ /* 0x000fe200078e020c */
[----:B------:R-:W-:Y:S01]  /*0530*/  ISETP.GE.AND P1, PT, R11, R10, PT ;  /* 0x0000000a0b00720c */ /* 0x000fe20003f26270 */
[----:B------:R-:W-:Y:S01]  /*0540*/  IMAD R14, R14, R14, RZ ;  /* 0x0000000e0e0e7224 */ /* 0x000fe200078e02ff */
[----:B------:R-:W-:Y:S02]  /*0550*/  IADD3 R16, PT, PT, -R5, R16, RZ ;  /* 0x0000001005107210 */ /* 0x000fe40007ffe1ff */
[----:B------:R-:W-:Y:S01]  /*0560*/  ISETP.GE.AND P2, PT, R13, R6, PT ;  /* 0x000000060d00720c */ /* 0x000fe20003f46270 */
[----:B------:R-:W-:Y:S01]  /*0570*/  IMAD.IADD R17, R17, 0x1, -R4 ;  /* 0x0000000111117824 */ /* 0x000fe200078e0a04 */
[----:B------:R-:W-:Y:S01]  /*0580*/  VIMNMX R6, PT, PT, R6, R13, PT ;  /* 0x0000000d06067248 */ /* 0x000fe20003fe0100 */
[----:B------:R-:W-:-:S02]  /*0590*/  IMAD R16, R16, R16, RZ ;  /* 0x0000001010107224 */ /* 0x000fc400078e02ff */
[----:B------:R-:W-:Y:S01]  /*05a0*/  IMAD R14, R17, R17, R14 ;  /* 0x00000011110e7224 */ /* 0x000fe200078e020e */
[----:B------:R-:W-:Y:S01]  /*05b0*/  VIMNMX R9, PT, PT, R6, R15, PT ;  /* 0x0000000f06097248 */ /* 0x000fe20003fe0100 */
[----:B------:R-:W-:Y:S01]  /*05c0*/  IMAD.IADD R19, R19, 0x1, -R4 ;  /* 0x0000000113137824 */ /* 0x000fe200078e0a04 */
[C---:B------:R-:W-:Y:S02]  /*05d0*/  SEL R0, R8.reuse, R0, !P3 ;  /* 0x0000000008007207 */ /* 0x040fe40005800000 */
[----:B------:R-:W-:Y:S01]  /*05e0*/  ISETP.GE.AND P3, PT, R15, R6, PT ;  /* 0x000000060f00720c */ /* 0x000fe20003f66270 */
[----:B------:R-:W-:Y:S01]  /*05f0*/  IMAD R19, R19, R19, R16 ;  /* 0x0000001313137224 */ /* 0x000fe200078e0210 */
[----:B------:R-:W-:Y:S02]  /*0600*/  VIMNMX R6, PT, PT, R9, R14, PT ;  /* 0x0000000e09067248 */ /* 0x000fe40003fe0100 */
[C---:B------:R-:W-:Y:S01]  /*0610*/  @!P4 IADD3 R0, PT, PT, R8.reuse, 0x1, RZ ;  /* 0x000000010800c810 */ /* 0x040fe20007ffe0ff */
[----:B------:R-:W-:Y:S01]  /*0620*/  @!P0 VIADD R0, R8, 0x2 ;  /* 0x0000000208008836 */ /* 0x000fe20000000000 */
[----:B------:R-:W-:-:S02]  /*0630*/  ISETP.GE.AND P0, PT, R14, R9, PT ;  /* 0x000000090e00720c */ /* 0x000fc40003f06270 */
[C---:B------:R-:W-:Y:S02]  /*0640*/  @!P1 IADD3 R0, PT, PT, R8.reuse, 0x3, RZ ;  /* 0x0000000308009810 */ /* 0x040fe40007ffe0ff */
[----:B------:R-:W-:Y:S01]  /*0650*/  ISETP.GE.AND P1, PT, R19, R6, PT ;  /* 0x000000061300720c */ /* 0x000fe20003f26270 */
[C---:B------:R-:W-:Y:S02]  /*0660*/  @!P2 VIADD R0, R8.reuse, 0x4 ;  /* 0x000000040800a836 */ /* 0x040fe40000000000 */
[----:B------:R-:W-:-:S06]  /*0670*/  @!P3 IADD3 R0, PT, PT, R8, 0x5, RZ ;  /* 0x000000050800b810 */ /* 0x000fcc0007ffe0ff */
[----:B------:R-:W-:-:S04]  /*0680*/  @!P0 VIADD R0, R8, 0x6 ;  /* 0x0000000608008836 */ /* 0x000fc80000000000 */
[C---:B------:R-:W-:Y:S01]  /*0690*/  @!P1 IADD3 R0, PT, PT, R8.reuse, 0x7, RZ ;  /* 0x0000000708009810 */ /* 0x040fe20007ffe0ff */
[----:B------:R-:W-:-:S05]  /*06a0*/  VIADD R8, R8, 0x8 ;  /* 0x0000000808087836 */ /* 0x000fca0000000000 */
[----:B------:R-:W-:Y:S02]  /*06b0*/  ISETP.NE.AND P0, PT, R8, R7, PT ;  /* 0x000000070800720c */ /* 0x000fe40003f05270 */
[----:B------:R-:W-:Y:S02]  /*06c0*/  IADD3 R2, P1, PT, R2, 0x40, RZ ;  /* 0x0000004002027810 */ /* 0x000fe40007f3e0ff */
[----:B------:R-:W-:Y:S02]  /*06d0*/  VIMNMX R6, PT, PT, R6, R19, PT ;  /* 0x0000001306067248 */ /* 0x000fe40003fe0100 */
[----:B------:R-:W-:-:S07]  /*06e0*/  IADD3.X R3, PT, PT, RZ, R3, RZ, P1, !PT ;  /* 0x00000003ff037210 */ /* 0x000fce0000ffe4ff */
[----:B------:R-:W-:Y:S05]  /*06f0*/  @P0 BRA `(.L_x_2) ;  /* 0xfffffff800cc0947 */ /* 0x000fea000383ffff */
.L_x_1:
[----:B------:R-:W-:Y:S05]  /*0700*/  BRA.U !UP0, `(.L_x_0) ;  /* 0x00000005084c7547 */ /* 0x000fea000b800000 */
[----:B------:R-:W-:Y:S02]  /*0710*/  UISETP.GE.U32.AND UP0, UPT, UR7, 0x4, UPT ;  /* 0x000000040700788c */ /* 0x000fe4000bf06070 */
[----:B------:R-:W-:-:S04]  /*0720*/  ULOP3.LUT UR5, UR6, 0x3, URZ, 0xc0, !UPT ;  /* 0x0000000306057892 */ /* 0x000fc8000f8ec0ff */
[----:B------:R-:W-:-:S03]  /*0730*/  UISETP.NE.AND UP1, UPT, UR5, URZ, UPT ;  /* 0x000000ff0500728c */ /* 0x000fc6000bf25270 */
[----:B------:R-:W-:Y:S08]  /*0740*/  BRA.U !UP0, `(.L_x_3) ;  /* 0x0000000108a07547 */ /* 0x000ff0000b800000 */
[----:B------:R-:W0:Y:S01]  /*0750*/  LDC.64 R2, c[0x0][0x398] ;  /* 0x0000e600ff027b82 */ /* 0x000e220000000a00 */
[----:B------:R-:W-:-:S04]  /*0760*/  IMAD.SHL.U32 R9, R7, 0x2, RZ ;  /* 0x0000000207097824 */ /* 0x000fc800078e00ff */
[----:B0-----:R-:W-:-:S05]  /*0770*/  IMAD.WIDE.U32 R2, R9, 0x4, R2 ;  /* 0x0000000409027825 */ /* 0x001fca00078e0002 */
[----:B------:R-:W2:Y:S04]  /*0780*/  LDG.E R8, desc[UR10][R2.64] ;  /* 0x0000000a02087981 */ /* 0x000ea8000c1e1900 */
[----:B------:R-:W3:Y:S04]  /*0790*/  LDG.E R10, desc[UR10][R2.64+0x8] ;  /* 0x0000080a020a7981 */ /* 0x000ee8000c1e1900 */
[----:B------:R-:W4:Y:S04]  /*07a0*/  LDG.E R9, desc[UR10][R2.64+0x4] ;  /* 0x0000040a02097981 */ /* 0x000f28000c1e1900 */
[----:B------:R-:W5:Y:S04]  /*07b0*/  LDG.E R11, desc[UR10][R2.64+0xc] ;  /* 0x00000c0a020b7981 */ /* 0x000f68000c1e1900 */
[----:B------:R-:W5:Y:S04]  /*07c0*/  LDG.E R12, desc[UR10][R2.64+0x10] ;  /* 0x0000100a020c7981 */ /* 0x000f68000c1e1900 */
[----:B------:R-:W5:Y:S04]  /*07d0*/  LDG.E R13, desc[UR10][R2.64+0x14] ;  /* 0x0000140a020d7981 */ /* 0x000f68000c1e1900 */
[----:B------:R-:W5:Y:S04]  /*07e0*/  LDG.E R14, desc[UR10][R2.64+0x18] ;  /* 0x0000180a020e7981 */ /* 0x000f68000c1e1900 */
[----:B------:R0:W5:Y:S01]  /*07f0*/  LDG.E R15, desc[UR10][R2.64+0x1c] ;  /* 0x00001c0a020f7981 */ /* 0x000162000c1e1900 */
[----:B--2---:R-:W-:-:S02]  /*0800*/  IADD3 R8, PT, PT, -R5, R8, RZ ;  /* 0x0000000805087210 */ /* 0x004fc40007ffe1ff */
[----:B---3--:R-:W-:-:S03]  /*0810*/  IADD3 R10, PT, PT, -R5, R10, RZ ;  /* 0x0000000a050a7210 */ /* 0x008fc60007ffe1ff */
[----:B------:R-:W-:Y:S02]  /*0820*/  IMAD R8, R8, R8, RZ ;  /* 0x0000000808087224 */ /* 0x000fe400078e02ff */
[----:B----4-:R-:W-:Y:S02]  /*0830*/  IMAD.IADD R9, R9, 0x1, -R4 ;  /* 0x0000000109097824 */ /* 0x010fe400078e0a04 */
[----:B------:R-:W-:Y:S01]  /*0840*/  IMAD R10, R10, R10, RZ ;  /* 0x0000000a0a0a7224 */ /* 0x000fe200078e02ff */
[----:B-----5:R-:W-:Y:S01]  /*0850*/  IADD3 R11, PT, PT, -R4, R11, RZ ;  /* 0x0000000b040b7210 */ /* 0x020fe20007ffe1ff */
[----:B------:R-:W-:Y:S02]  /*0860*/  IMAD R9, R9, R9, R8 ;  /* 0x0000000909097224 */ /* 0x000fe400078e0208 */
[----:B------:R-:W-:Y:S02]  /*0870*/  IMAD.IADD R12, R12, 0x1, -R5 ;  /* 0x000000010c0c7824 */ /* 0x000fe400078e0a05 */
[----:B------:R-:W-:Y:S01]  /*0880*/  IMAD R11, R11, R11, R10 ;  /* 0x0000000b0b0b7224 */ /* 0x000fe200078e020a */
[----:B0-----:R-:W-:Y:S01]  /*0890*/  VIMNMX R2, PT, PT, R6, R9, PT ;  /* 0x0000000906027248 */ /* 0x001fe20003fe0100 */
[----:B------:R-:W-:-:S02]  /*08a0*/  IMAD.IADD R13, R13, 0x1, -R4 ;  /* 0x000000010d0d7824 */ /* 0x000fc400078e0a04 */
[----:B------:R-:W-:Y:S01]  /*08b0*/  IMAD R12, R12, R12, RZ ;  /* 0x0000000c0c0c7224 */ /* 0x000fe200078e02ff */
[----:B------:R-:W-:-:S03]  /*08c0*/  IADD3 R14, PT, PT, -R5, R14, RZ ;  /* 0x0000000e050e7210 */ /* 0x000fc60007ffe1ff */
[----:B------:R-:W-:Y:S01]  /*08d0*/  IMAD R12, R13, R13, R12 ;  /* 0x0000000d0d0c7224 */ /* 0x000fe200078e020c */
[----:B------:R-:W-:Y:S01]  /*08e0*/  VIMNMX R3, PT, PT, R2, R11, PT ;  /* 0x0000000b02037248 */ /* 0x000fe20003fe0100 */
[----:B------:R-:W-:Y:S02]  /*08f0*/  IMAD.IADD R15, R15, 0x1, -R4 ;  /* 0x000000010f0f7824 */ /* 0x000fe400078e0a04 */
[----:B------:R-:W-:Y:S01]  /*0900*/  IMAD R14, R14, R14, RZ ;  /* 0x0000000e0e0e7224 */ /* 0x000fe200078e02ff */
[----:B------:R-:W-:Y:S02]  /*0910*/  ISETP.GE.AND P2, PT, R12, R3, PT ;  /* 0x000000030c00720c */ /* 0x000fe40003f46270 */
[----:B------:R-:W-:Y:S01]  /*0920*/  VIMNMX R3, PT, PT, R3, R12, PT ;  /* 0x0000000c03037248 */ /* 0x000fe20003fe0100 */
[----:B------:R-:W-:Y:S01]  /*0930*/  IMAD R14, R15, R15, R14 ;  /* 0x0000000f0f0e7224 */ /* 0x000fe200078e020e */
[----:B------:R-:W-:-:S04]  /*0940*/  ISETP.GE.AND P1, PT, R11, R2, PT ;  /* 0x000000020b00720c */ /* 0x000fc80003f26270 */
[----:B------:R-:W-:Y:S02]  /*0950*/  ISETP.GE.AND P3, PT, R14, R3, PT ;  /* 0x000000030e00720c */ /* 0x000fe40003f66270 */
[----:B------:R-:W-:-:S04]  /*0960*/  ISETP.GE.AND P0, PT, R9, R6, PT ;  /* 0x000000060900720c */ /* 0x000fc80003f06270 */
[----:B------:R-:W-:-:S03]  /*0970*/  SEL R0, R7, R0, !P0 ;  /* 0x0000000007007207 */ /* 0x000fc60004000000 */
[C---:B------:R-:W-:Y:S01]  /*0980*/  @!P1 IADD3 R0, PT, PT, R7.reuse, 0x1, RZ ;  /* 0x0000000107009810 */ /* 0x040fe20007ffe0ff */
[----:B------:R-:W-:Y:S01]  /*0990*/  @!P2 VIADD R0, R7, 0x2 ;  /* 0x000000020700a836 */ /* 0x000fe20000000000 */
[----:B------:R-:W-:Y:S02]  /*09a0*/  VIMNMX R6, PT, PT, R3, R14, PT ;  /* 0x0000000e03067248 */ /* 0x000fe40003fe0100 */
[C---:B------:R-:W-:Y:S01]  /*09b0*/  @!P3 IADD3 R0, PT, PT, R7.reuse, 0x3, RZ ;  /* 0x000000030700b810 */ /* 0x040fe20007ffe0ff */
[----:B------:R-:W-:-:S07]  /*09c0*/  VIADD R7, R7, 0x4 ;  /* 0x0000000407077836 */ /* 0x000fce0000000000 */
.L_x_3:
[----:B------:R-:W-:Y:S05]  /*09d0*/  BRA.U !UP1, `(.L_x_0) ;  /* 0x0000000109987547 */ /* 0x000fea000b800000 */
[----:B------:R-:W-:Y:S02]  /*09e0*/  UISETP.NE.AND UP0, UPT, UR5, 0x1, UPT ;  /* 0x000000010500788c */ /* 0x000fe4000bf05270 */
[----:B------:R-:W-:-:S04]  /*09f0*/  ULOP3.LUT UR4, UR6, 0x1, URZ, 0xc0, !UPT ;  /* 0x0000000106047892 */ /* 0x000fc8000f8ec0ff */
[----:B------:R-:W-:-:S03]  /*0a00*/  UISETP.NE.U32.AND UP1, UPT, UR4, 0x1, UPT ;  /* 0x000000010400788c */ /* 0x000fc6000bf25070 */
[----:B------:R-:W-:Y:S08]  /*0a10*/  BRA.U !UP0, `(.L_x_4) ;  /* 0x0000000108587547 */ /* 0x000ff0000b800000 */
[----:B------:R-:W0:Y:S01]  /*0a20*/  LDC.64 R2, c[0x0][0x398] ;  /* 0x0000e600ff027b82 */ /* 0x000e220000000a00 */
[----:B------:R-:W-:-:S05]  /*0a30*/  SHF.L.U32 R9, R7, 0x1, RZ ;  /* 0x0000000107097819 */ /* 0x000fca00000006ff */
[----:B0-----:R-:W-:-:S05]  /*0a40*/  IMAD.WIDE.U32 R2, R9, 0x4, R2 ;  /* 0x0000000409027825 */ /* 0x001fca00078e0002 */
[----:B------:R-:W2:Y:S04]  /*0a50*/  LDG.E R8, desc[UR10][R2.64] ;  /* 0x0000000a02087981 */ /* 0x000ea8000c1e1900 */
[----:B------:R-:W3:Y:S04]  /*0a60*/  LDG.E R10, desc[UR10][R2.64+0x8] ;  /* 0x0000080a020a7981 */ /* 0x000ee8000c1e1900 */
[----:B------:R-:W4:Y:S04]  /*0a70*/  LDG.E R9, desc[UR10][R2.64+0x4] ;  /* 0x0000040a02097981 */ /* 0x000f28000c1e1900 */
[----:B------:R-:W5:Y:S01]  /*0a80*/  LDG.E R11, desc[UR10][R2.64+0xc] ;  /* 0x00000c0a020b7981 */ /* 0x000f62000c1e1900 */
[----:B--2---:R-:W-:Y:S01]  /*0a90*/  IMAD.IADD R8, R8, 0x1, -R5 ;  /* 0x0000000108087824 */ /* 0x004fe200078e0a05 */
[----:B---3--:R-:W-:-:S03]  /*0aa0*/  IADD3 R10, PT, PT, -R5, R10, RZ ;  /* 0x0000000a050a7210 */ /* 0x008fc60007ffe1ff */
[----:B------:R-:W-:Y:S02]  /*0ab0*/  IMAD R8, R8, R8, RZ ;  /* 0x0000000808087224 */ /* 0x000fe400078e02ff */
[----:B----4-:R-:W-:Y:S02]  /*0ac0*/  IMAD.IADD R9, R9, 0x1, -R4 ;  /* 0x0000000109097824 */ /* 0x010fe400078e0a04 */
[----:B------:R-:W-:Y:S01]  /*0ad0*/  IMAD R10, R10, R10, RZ ;  /* 0x0000000a0a0a7224 */ /* 0x000fe200078e02ff */
[----:B-----5:R-:W-:Y:S01]  /*0ae0*/  IADD3 R11, PT, PT, -R4, R11, RZ ;  /* 0x0000000b040b7210 */ /* 0x020fe20007ffe1ff */
[----:B------:R-:W-:-:S04]  /*0af0*/  IMAD R9, R9, R9, R8 ;  /* 0x0000000909097224 */ /* 0x000fc800078e0208 */
[----:B------:R-:W-:Y:S01]  /*0b00*/  IMAD R11, R11, R11, R10 ;  /* 0x0000000b0b0b7224 */ /* 0x000fe200078e020a */
[----:B------:R-:W-:Y:S02]  /*0b10*/  VIMNMX R8, PT, PT, R6, R9, PT ;  /* 0x0000000906087248 */ /* 0x000fe40003fe0100 */
[----:B------:R-:W-:Y:S02]  /*0b20*/  ISETP.GE.AND P0, PT, R9, R6, PT ;  /* 0x000000060900720c */ /* 0x000fe40003f06270 */
[----:B------:R-:W-:Y:S02]  /*0b30*/  ISETP.GE.AND P1, PT, R11, R8, PT ;  /* 0x000000080b00720c */ /* 0x000fe40003f26270 */
[----:B------:R-:W-:Y:S02]  /*0b40*/  SEL R0, R7, R0, !P0 ;  /* 0x0000000007007207 */ /* 0x000fe40004000000 */
[----:B------:R-:W-:-:S09]  /*0b50*/  VIMNMX R6, PT, PT, R8, R11, PT ;  /* 0x0000000b08067248 */ /* 0x000fd20003fe0100 */
[C---:B------:R-:W-:Y:S01]  /*0b60*/  @!P1 VIADD R0, R7.reuse, 0x1 ;  /* 0x0000000107009836 */ /* 0x040fe20000000000 */
[----:B------:R-:W-:-:S07]  /*0b70*/  IADD3 R7, PT, PT, R7, 0x2, RZ ;  /* 0x0000000207077810 */ /* 0x000fce0007ffe0ff */
.L_x_4:
[----:B------:R-:W-:Y:S05]  /*0b80*/  BRA.U UP1, `(.L_x_0) ;  /* 0x00000001012c7547 */ /* 0x000fea000b800000 */
[----:B------:R-:W0:Y:S01]  /*0b90*/  LDC.64 R2, c[0x0][0x398] ;  /* 0x0000e600ff027b82 */ /* 0x000e220000000a00 */
[----:B------:R-:W-:-:S04]  /*0ba0*/  IMAD.SHL.U32 R9, R7, 0x2, RZ ;  /* 0x0000000207097824 */ /* 0x000fc800078e00ff */
[----:B0-----:R-:W-:-:S05]  /*0bb0*/  IMAD.WIDE.U32 R2, R9, 0x4, R2 ;  /* 0x0000000409027825 */ /* 0x001fca00078e0002 */
[----:B------:R-:W2:Y:S04]  /*0bc0*/  LDG.E R8, desc[UR10][R2.64] ;  /* 0x0000000a02087981 */ /* 0x000ea8000c1e1900 */
[----:B------:R-:W3:Y:S01]  /*0bd0*/  LDG.E R9, desc[UR10][R2.64+0x4] ;  /* 0x0000040a02097981 */ /* 0x000ee2000c1e1900 */
[----:B--2---:R-:W-:Y:S02]  /*0be0*/  IADD3 R8, PT, PT, -R5, R8, RZ ;  /* 0x0000000805087210 */ /* 0x004fe40007ffe1ff */
[----:B---3--:R-:W-:-:S03]  /*0bf0*/  IADD3 R9, PT, PT, -R4, R9, RZ ;  /* 0x0000000904097210 */ /* 0x008fc60007ffe1ff */
[----:B------:R-:W-:-:S04]  /*0c00*/  IMAD R8, R8, R8, RZ ;  /* 0x0000000808087224 */ /* 0x000fc800078e02ff */
[----:B------:R-:W-:-:S05]  /*0c10*/  IMAD R9, R9, R9, R8 ;  /* 0x0000000909097224 */ /* 0x000fca00078e0208 */
[----:B------:R-:W-:-:S04]  /*0c20*/  ISETP.GE.AND P0, PT, R9, R6, PT ;  /* 0x000000060900720c */ /* 0x000fc80003f06270 */
[----:B------:R-:W-:-:S09]  /*0c30*/  SEL R0, R7, R0, !P0 ;  /* 0x0000000007007207 */ /* 0x000fd20004000000 */
.L_x_0:
[----:B------:R-:W0:Y:S01]  /*0c40*/  LDC.64 R2, c[0x0][0x380] ;  /* 0x0000e000ff027b82 */ /* 0x000e220000000a00 */
[----:B------:R-:W-:-:S04]  /*0c50*/  IMAD R5, R4, UR12, R5 ;  /* 0x0000000c04057c24 */ /* 0x000fc8000f8e0205 */
[----:B0-----:R-:W-:-:S05]  /*0c60*/  IMAD.WIDE R2, R5, 0x4, R2 ;  /* 0x0000000405027825 */ /* 0x001fca00078e0202 */
[----:B------:R-:W-:Y:S01]  /*0c70*/  STG.E desc[UR10][R2.64], R0 ;  /* 0x0000000002007986 */ /* 0x000fe2000c10190a */
[----:B------:R-:W-:Y:S05]  /*0c80*/  EXIT ;  /* 0x000000000000794d */ /* 0x000fea0003800000 */
.L_x_5:
[----:B------:R-:W-:-:S00]  /*0c90*/  BRA `(.L_x_5) ;  /* 0xfffffffc00fc7947 */ /* 0x000fc0000383ffff */
[----:B------:R-:W-:-:S00]  /*0ca0*/  NOP ;  /* 0x0000000000007918 */ /* 0x000fc00000000000 */
        /* <DEDUP_REMOVED lines=13> */
.L_x_6:


//--------------------- .nv.shared.reserved.0     --------------------------
	.section	.nv.shared.reserved.0,"aw",@nobits
	.weak		__nv_reservedSMEM_offset_0_alias
	.size		__nv_reservedSMEM_offset_0_alias, 0, 64
	.other		__nv_reservedSMEM_offset_0_alias,@"STO_CUDA_RESERVED_SHARED STV_DEFAULT"
__nv_reservedSMEM_offset_0_alias:
	.zero		0
	.zero		64


//--------------------- .nv.constant0.voronoi     --------------------------
	.section	.nv.constant0.voronoi,"a",@progbits
	.sectionflags	@""
	.align	4
.nv.constant0.voronoi:
	.zero		928


//--------------------- SYMBOLS --------------------------

	.type		.nv.reservedSmem.offset0,@object
	.size		.nv.reservedSmem.offset0,0x4
